	.headerflags	@"EF_CUDA_TEXMODE_UNIFIED EF_CUDA_64BIT_ADDRESS EF_CUDA_ACCELERATORS EF_CUDA_SM90 EF_CUDA_VIRTUAL_SM(EF_CUDA_SM90)"
	.elftype	@"ET_EXEC"


//--------------------- .nv.info                  --------------------------
	.section	.nv.info,"",@"SHT_CUDA_INFO"
	.align	4


	//----- nvinfo : EIATTR_REGCOUNT
	.align		4
        /*0000*/ 	.byte	0x04, 0x2f
        /*0002*/ 	.short	(.L_3 - .L_2)
	.align		4
.L_2:
        /*0004*/ 	.word	index@(triton_poi_fused__native_batch_norm_legit_no_training_mul_sigmoid_18)
        /*0008*/ 	.word	0x00000028


	//----- nvinfo : EIATTR_MIN_STACK_SIZE
	.align		4
.L_3:
        /*000c*/ 	.byte	0x04, 0x12
        /*000e*/ 	.short	(.L_5 - .L_4)
	.align		4
.L_4:
        /*0010*/ 	.word	index@(triton_poi_fused__native_batch_norm_legit_no_training_mul_sigmoid_18)
        /*0014*/ 	.word	0x00000000


	//----- nvinfo : EIATTR_FRAME_SIZE
	.align		4
.L_5:
        /*0018*/ 	.byte	0x04, 0x11
        /*001a*/ 	.short	(.L_7 - .L_6)
	.align		4
.L_6:
        /*001c*/ 	.word	index@(triton_poi_fused__native_batch_norm_legit_no_training_mul_sigmoid_18)
        /*0020*/ 	.word	0x00000000


	//----- nvinfo : EIATTR_MIN_STACK_SIZE
	.align		4
.L_7:
        /*0024*/ 	.byte	0x04, 0x12
        /*0026*/ 	.short	(.L_9 - .L_8)
	.align		4
.L_8:
        /*0028*/ 	.word	index@(triton_poi_fused__native_batch_norm_legit_no_training_mul_sigmoid_18)
        /*002c*/ 	.word	0x00000000
.L_9:


//--------------------- .nv.info.triton_poi_fused__native_batch_norm_legit_no_training_mul_sigmoid_18 --------------------------
	.section	.nv.info.triton_poi_fused__native_batch_norm_legit_no_training_mul_sigmoid_18,"",@"SHT_CUDA_INFO"
	.sectionflags	@""
	.align	4


	//----- nvinfo : EIATTR_CUDA_API_VERSION
	.align		4
        /*0000*/ 	.byte	0x04, 0x37
        /*0002*/ 	.short	(.L_11 - .L_10)
.L_10:
        /*0004*/ 	.word	0x0000007c


	//----- nvinfo : EIATTR_KPARAM_INFO
	.align		4
.L_11:
        /*0008*/ 	.byte	0x04, 0x17
        /*000a*/ 	.short	(.L_13 - .L_12)
.L_12:
        /*000c*/ 	.word	0x00000000
        /*0010*/ 	.short	0x0007
        /*0012*/ 	.short	0x0034
        /*0014*/ 	.byte	0x00, 0xf0, 0x11, 0x00


	//----- nvinfo : EIATTR_KPARAM_INFO
	.align		4
.L_13:
        /*0018*/ 	.byte	0x04, 0x17
        /*001a*/ 	.short	(.L_15 - .L_14)
.L_14:
        /*001c*/ 	.word	0x00000000
        /*0020*/ 	.short	0x0006
        /*0022*/ 	.short	0x0030
        /*0024*/ 	.byte	0x00, 0xf0, 0x11, 0x00


	//----- nvinfo : EIATTR_KPARAM_INFO
	.align		4
.L_15:
        /*0028*/ 	.byte	0x04, 0x17
        /*002a*/ 	.short	(.L_17 - .L_16)
.L_16:
        /*002c*/ 	.word	0x00000000
        /*0030*/ 	.short	0x0005
        /*0032*/ 	.short	0x0028
        /*0034*/ 	.byte	0x00, 0xf4, 0x21, 0x00


	//----- nvinfo : EIATTR_KPARAM_INFO
	.align		4
.L_17:
        /*0038*/ 	.byte	0x04, 0x17
        /*003a*/ 	.short	(.L_19 - .L_18)
.L_18:
        /*003c*/ 	.word	0x00000000
        /*0040*/ 	.short	0x0004
        /*0042*/ 	.short	0x0020
        /*0044*/ 	.byte	0x00, 0xf4, 0x21, 0x00


	//----- nvinfo : EIATTR_KPARAM_INFO
	.align		4
.L_19:
        /*0048*/ 	.byte	0x04, 0x17
        /*004a*/ 	.short	(.L_21 - .L_20)
.L_20:
        /*004c*/ 	.word	0x00000000
        /*0050*/ 	.short	0x0003
        /*0052*/ 	.short	0x0018
        /*0054*/ 	.byte	0x00, 0xf4, 0x21, 0x00


	//----- nvinfo : EIATTR_KPARAM_INFO
	.align		4
.L_21:
        /*0058*/ 	.byte	0x04, 0x17
        /*005a*/ 	.short	(.L_23 - .L_22)
.L_22:
        /*005c*/ 	.word	0x00000000
        /*0060*/ 	.short	0x0002
        /*0062*/ 	.short	0x0010
        /*0064*/ 	.byte	0x00, 0xf4, 0x21, 0x00


	//----- nvinfo : EIATTR_KPARAM_INFO
	.align		4
.L_23:
        /*0068*/ 	.byte	0x04, 0x17
        /*006a*/ 	.short	(.L_25 - .L_24)
.L_24:
        /*006c*/ 	.word	0x00000000
        /*0070*/ 	.short	0x0001
        /*0072*/ 	.short	0x0008
        /*0074*/ 	.byte	0x00, 0xf4, 0x21, 0x00


	//----- nvinfo : EIATTR_KPARAM_INFO
	.align		4
.L_25:
        /*0078*/ 	.byte	0x04, 0x17
        /*007a*/ 	.short	(.L_27 - .L_26)
.L_26:
        /*007c*/ 	.word	0x00000000
        /*0080*/ 	.short	0x0000
        /*0082*/ 	.short	0x0000
        /*0084*/ 	.byte	0x00, 0xf4, 0x21, 0x00


	//----- nvinfo : EIATTR_SPARSE_MMA_MASK
	.align		4
.L_27:
        /*0088*/ 	.byte	0x03, 0x50
        /*008a*/ 	.short	0x0000


	//----- nvinfo : EIATTR_MAXREG_COUNT
	.align		4
        /*008c*/ 	.byte	0x03, 0x1b
        /*008e*/ 	.short	0x00ff


	//----- nvinfo : EIATTR_EXIT_INSTR_OFFSETS
	.align		4
        /*0090*/ 	.byte	0x04, 0x1c
        /*0092*/ 	.short	(.L_29 - .L_28)


	//   ....[0]....
.L_28:
        /*0094*/ 	.word	0x00001bc0


	//   ....[1]....
        /*0098*/ 	.word	0x00001c10


	//----- nvinfo : EIATTR_REQNTID
	.align		4
.L_29:
        /*009c*/ 	.byte	0x04, 0x10
        /*009e*/ 	.short	(.L_31 - .L_30)
.L_30:
        /*00a0*/ 	.word	0x00000100
        /*00a4*/ 	.word	0x00000001
        /*00a8*/ 	.word	0x00000001


	//----- nvinfo : EIATTR_CBANK_PARAM_SIZE
	.align		4
.L_31:
        /*00ac*/ 	.byte	0x03, 0x19
        /*00ae*/ 	.short	0x0038


	//----- nvinfo : EIATTR_PARAM_CBANK
	.align		4
        /*00b0*/ 	.byte	0x04, 0x0a
        /*00b2*/ 	.short	(.L_33 - .L_32)
	.align		4
.L_32:
        /*00b4*/ 	.word	index@(.nv.constant0.triton_poi_fused__native_batch_norm_legit_no_training_mul_sigmoid_18)
        /*00b8*/ 	.short	0x0210
        /*00ba*/ 	.short	0x0038


	//----- nvinfo : EIATTR_SW_WAR
	.align		4
.L_33:
        /*00bc*/ 	.byte	0x04, 0x36
        /*00be*/ 	.short	(.L_35 - .L_34)
.L_34:
        /*00c0*/ 	.word	0x00000008
.L_35:


//--------------------- .nv.callgraph             --------------------------
	.section	.nv.callgraph,"",@"SHT_CUDA_CALLGRAPH"
	.align	4
	.sectionentsize	8
	.align		4
        /*0000*/ 	.word	0x00000000
	.align		4
        /*0004*/ 	.word	0xffffffff
	.align		4
        /*0008*/ 	.word	0x00000000
	.align		4
        /*000c*/ 	.word	0xfffffffe
	.align		4
        /*0010*/ 	.word	0x00000000
	.align		4
        /*0014*/ 	.word	0xfffffffd
	.align		4
        /*0018*/ 	.word	0x00000000
	.align		4
        /*001c*/ 	.word	0xfffffffc


//--------------------- .nv.constant4             --------------------------
	.section	.nv.constant4,"a",@progbits
	.align	8
	.align		8
.nv.constant4:
        /*0000*/ 	.dword	_$_str
	.align		8
        /*0008*/ 	.dword	_$_str_$_2


//--------------------- .text.triton_poi_fused__native_batch_norm_legit_no_training_mul_sigmoid_18 --------------------------
	.section	.text.triton_poi_fused__native_batch_norm_legit_no_training_mul_sigmoid_18,"ax",@progbits
	.sectionflags	@"SHF_BARRIERS=1"
	.align	128
        .global         triton_poi_fused__native_batch_norm_legit_no_training_mul_sigmoid_18
        .type           triton_poi_fused__native_batch_norm_legit_no_training_mul_sigmoid_18,@function
        .size           triton_poi_fused__native_batch_norm_legit_no_training_mul_sigmoid_18,(.L_x_1 - triton_poi_fused__native_batch_norm_legit_no_training_mul_sigmoid_18)
        .other          triton_poi_fused__native_batch_norm_legit_no_training_mul_sigmoid_18,@"STO_CUDA_ENTRY STV_DEFAULT"
triton_poi_fused__native_batch_norm_legit_no_training_mul_sigmoid_18:
.text.triton_poi_fused__native_batch_norm_legit_no_training_mul_sigmoid_18:
[----:B------:R-:W0:Y:S01]  /*0000*/  LDC R1, c[0x0][0x28] ;  /* 0x00000a00ff017b82 */ /* 0x000e220000000800 */
[----:B------:R-:W1:Y:S07]  /*0010*/  S2R R0, SR_TID.X ;  /* 0x0000000000007919 */ /* 0x000e6e0000002100 */
[----:B------:R-:W2:Y:S01]  /*0020*/  LDC.64 R28, c[0x0][0x210] ;  /* 0x00008400ff1c7b82 */ /* 0x000ea20000000a00 */
[----:B------:R-:W-:Y:S02]  /*0030*/  CS2R R4, SRZ ;  /* 0x0000000000047805 */ /* 0x000fe4000001ff00 */
[----:B------:R-:W-:Y:S01]  /*0040*/  CS2R R6, SRZ ;  /* 0x0000000000067805 */ /* 0x000fe2000001ff00 */
[----:B------:R-:W3:Y:S01]  /*0050*/  S2R R2, SR_CTAID.X ;  /* 0x0000000000027919 */ /* 0x000ee20000002500 */
[----:B------:R-:W-:Y:S01]  /*0060*/  ULDC.64 UR6, c[0x0][0x208] ;  /* 0x0000820000067ab9 */ /* 0x000fe20000000a00 */
[----:B------:R-:W-:Y:S01]  /*0070*/  CS2R R10, SRZ ;  /* 0x00000000000a7805 */ /* 0x000fe2000001ff00 */
[----:B------:R-:W4:Y:S01]  /*0080*/  S2R R3, SR_CTAID.Y ;  /* 0x0000000000037919 */ /* 0x000f220000002600 */
[----:B------:R-:W5:Y:S08]  /*0090*/  LDC.64 R20, c[0x0][0x218] ;  /* 0x00008600ff147b82 */ /* 0x000f700000000a00 */
[----:B------:R-:W5:Y:S01]  /*00a0*/  LDC.64 R36, c[0x0][0x220] ;  /* 0x00008800ff247b82 */ /* 0x000f620000000a00 */
[----:B-1----:R-:W-:-:S02]  /*00b0*/  SHF.R.U32.HI R32, RZ, 0x2, R0 ;  /* 0x00000002ff207819 */ /* 0x002fc40000011600 */
[----:B------:R-:W-:Y:S02]  /*00c0*/  SHF.L.U32 R33, R0, 0x2, RZ ;  /* 0x0000000200217819 */ /* 0x000fe400000006ff */
[----:B---3--:R-:W-:Y:S02]  /*00d0*/  SHF.L.U32 R2, R2, 0x4, RZ ;  /* 0x0000000402027819 */ /* 0x008fe400000006ff */
[----:B------:R-:W-:Y:S02]  /*00e0*/  SGXT.U32 R32, R32, 0x6 ;  /* 0x000000062020781a */ /* 0x000fe40000000000 */
[----:B------:R-:W-:Y:S02]  /*00f0*/  LOP3.LUT R34, R2, 0xc, R33, 0xf8, !PT ;  /* 0x0000000c02227812 */ /* 0x000fe400078ef821 */
[----:B----4-:R-:W-:Y:S02]  /*0100*/  PRMT R23, R32, 0x6540, R3 ;  /* 0x0000654020177816 */ /* 0x010fe40000000003 */
[----:B------:R-:W-:-:S02]  /*0110*/  ISETP.GE.AND P0, PT, R34, 0x10, PT ;  /* 0x000000102200780c */ /* 0x000fc40003f06270 */
[CC--:B------:R-:W-:Y:S02]  /*0120*/  LEA R19, R23.reuse, R34.reuse, 0x4 ;  /* 0x0000002217137211 */ /* 0x0c0fe400078e20ff */
[C---:B------:R-:W-:Y:S02]  /*0130*/  ISETP.LT.AND P1, PT, R23.reuse, 0x100, !P0 ;  /* 0x000001001700780c */ /* 0x040fe40004721270 */
[----:B------:R-:W-:Y:S01]  /*0140*/  LOP3.LUT R9, R23, 0x80, RZ, 0xfc, !PT ;  /* 0x0000008017097812 */ /* 0x000fe200078efcff */
[----:B--2---:R-:W-:Y:S01]  /*0150*/  IMAD.WIDE R18, R19, 0x4, R28 ;  /* 0x0000000413127825 */ /* 0x004fe200078e021c */
[----:B------:R-:W-:Y:S02]  /*0160*/  LOP3.LUT R17, R23, 0xc0, RZ, 0xfc, !PT ;  /* 0x000000c017117812 */ /* 0x000fe400078efcff */
[C---:B------:R-:W-:Y:S02]  /*0170*/  ISETP.LT.AND P2, PT, R9.reuse, 0x100, !P0 ;  /* 0x000001000900780c */ /* 0x040fe40004741270 */
[----:B------:R-:W-:-:S02]  /*0180*/  LEA R25, R9, R34, 0x4 ;  /* 0x0000002209197211 */ /* 0x000fc400078e20ff */
[----:B------:R-:W-:-:S03]  /*0190*/  CS2R R8, SRZ ;  /* 0x0000000000087805 */ /* 0x000fc6000001ff00 */
[----:B------:R-:W2:Y:S01]  /*01a0*/  @P1 LDG.E.EL.128 R4, desc[UR6][R18.64] ;  /* 0x0000000612041981 */ /* 0x000ea2000c2e1d00 */
[----:B------:R-:W-:Y:S01]  /*01b0*/  ISETP.LT.AND P1, PT, R17, 0x100, !P0 ;  /* 0x000001001100780c */ /* 0x000fe20004721270 */
[----:B------:R-:W-:Y:S01]  /*01c0*/  IMAD.WIDE R24, R25, 0x4, R28 ;  /* 0x0000000419187825 */ /* 0x000fe200078e021c */
[----:B------:R-:W-:Y:S02]  /*01d0*/  LEA R27, R17, R34, 0x4 ;  /* 0x00000022111b7211 */ /* 0x000fe400078e20ff */
[----:B------:R-:W-:Y:S02]  /*01e0*/  CS2R R12, SRZ ;  /* 0x00000000000c7805 */ /* 0x000fe4000001ff00 */
[----:B------:R-:W-:Y:S01]  /*01f0*/  CS2R R14, SRZ ;  /* 0x00000000000e7805 */ /* 0x000fe2000001ff00 */
[----:B------:R1:W3:Y:S01]  /*0200*/  @P2 LDG.E.EL.128 R8, desc[UR6][R24.64] ;  /* 0x0000000618082981 */ /* 0x0002e2000c2e1d00 */
[----:B------:R-:W-:Y:S02]  /*0210*/  LOP3.LUT R31, R23, 0x40, RZ, 0xfc, !PT ;  /* 0x00000040171f7812 */ /* 0x000fe400078efcff */
[----:B------:R-:W-:Y:S01]  /*0220*/  CS2R R22, SRZ ;  /* 0x0000000000167805 */ /* 0x000fe2000001ff00 */
[----:B0----5:R-:W-:Y:S01]  /*0230*/  IMAD.WIDE R36, R34, 0x4, R36 ;  /* 0x0000000422247825 */ /* 0x021fe200078e0224 */
[----:B------:R-:W-:-:S03]  /*0240*/  CS2R R16, SRZ ;  /* 0x0000000000107805 */ /* 0x000fc6000001ff00 */
[----:B-1----:R-:W-:Y:S01]  /*0250*/  IMAD.WIDE R24, R27, 0x4, R28 ;  /* 0x000000041b187825 */ /* 0x002fe200078e021c */
[----:B------:R-:W-:-:S03]  /*0260*/  CS2R R18, SRZ ;  /* 0x0000000000127805 */ /* 0x000fc6000001ff00 */
[----:B------:R-:W-:Y:S01]  /*0270*/  IMAD.WIDE R26, R34, 0x4, R20 ;  /* 0x00000004221a7825 */ /* 0x000fe200078e0214 */
[----:B------:R-:W-:Y:S01]  /*0280*/  CS2R R20, SRZ ;  /* 0x0000000000147805 */ /* 0x000fe2000001ff00 */
[----:B------:R0:W4:Y:S01]  /*0290*/  @P1 LDG.E.EL.128 R12, desc[UR6][R24.64] ;  /* 0x00000006180c1981 */ /* 0x000122000c2e1d00 */
[C---:B------:R-:W-:Y:S02]  /*02a0*/  ISETP.LT.AND P1, PT, R31.reuse, 0x100, !P0 ;  /* 0x000001001f00780c */ /* 0x040fe40004721270 */
[----:B------:R-:W-:Y:S01]  /*02b0*/  LEA R31, R31, R34, 0x4 ;  /* 0x000000221f1f7211 */ /* 0x000fe200078e20ff */
[----:B------:R1:W3:Y:S04]  /*02c0*/  @!P0 LDG.E.EL.128 R16, desc[UR6][R26.64] ;  /* 0x000000061a108981 */ /* 0x0002e8000c2e1d00 */
[----:B------:R-:W5:Y:S01]  /*02d0*/  @!P0 LDG.E.EL.128 R20, desc[UR6][R36.64] ;  /* 0x0000000624148981 */ /* 0x000f62000c2e1d00 */
[----:B------:R-:W-:Y:S01]  /*02e0*/  IMAD.WIDE R28, R31, 0x4, R28 ;  /* 0x000000041f1c7825 */ /* 0x000fe200078e021c */
[----:B0-----:R-:W-:Y:S01]  /*02f0*/  CS2R R24, SRZ ;  /* 0x0000000000187805 */ /* 0x001fe2000001ff00 */
[----:B------:R-:W0:Y:S01]  /*0300*/  LDC.64 R30, c[0x0][0x228] ;  /* 0x00008a00ff1e7b82 */ /* 0x000e220000000a00 */
[----:B-1----:R-:W-:-:S06]  /*0310*/  CS2R R26, SRZ ;  /* 0x00000000001a7805 */ /* 0x002fcc000001ff00 */
[----:B------:R1:W4:Y:S02]  /*0320*/  @P1 LDG.E.EL.128 R24, desc[UR6][R28.64] ;  /* 0x000000061c181981 */ /* 0x000324000c2e1d00 */
[----:B-1----:R-:W-:Y:S01]  /*0330*/  CS2R R28, SRZ ;  /* 0x00000000001c7805 */ /* 0x002fe2000001ff00 */
[----:B0-----:R-:W-:Y:S01]  /*0340*/  IMAD.WIDE R36, R34, 0x4, R30 ;  /* 0x0000000422247825 */ /* 0x001fe200078e021e */
[----:B------:R-:W-:-:S06]  /*0350*/  CS2R R30, SRZ ;  /* 0x00000000001e7805 */ /* 0x000fcc000001ff00 */
[----:B------:R0:W4:Y:S01]  /*0360*/  @!P0 LDG.E.EL.128 R28, desc[UR6][R36.64] ;  /* 0x00000006241c8981 */ /* 0x000122000c2e1d00 */
[----:B-----5:R-:W-:Y:S01]  /*0370*/  FADD R35, R20, 0.0010000000474974513054 ;  /* 0x3a83126f14237421 */ /* 0x020fe20000000000 */
[----:B---3--:R-:W-:-:S03]  /*0380*/  FADD R20, -R19, R11 ;  /* 0x0000000b13147221 */ /* 0x008fc60000000100 */
[----:B------:R-:W1:Y:S01]  /*0390*/  MUFU.SQRT R11, R35 ;  /* 0x00000023000b7308 */ /* 0x000e620000002000 */
[C---:B--2---:R-:W-:Y:S01]  /*03a0*/  FADD R7, -R19.reuse, R7 ;  /* 0x0000000713077221 */ /* 0x044fe20000000100 */
[C---:B----4-:R-:W-:Y:S01]  /*03b0*/  FADD R15, -R19.reuse, R15 ;  /* 0x0000000f130f7221 */ /* 0x050fe20000000100 */
[----:B------:R-:W-:Y:S01]  /*03c0*/  FADD R22, R22, 0.0010000000474974513054 ;  /* 0x3a83126f16167421 */ /* 0x000fe20000000000 */
[----:B------:R-:W-:Y:S01]  /*03d0*/  FADD R27, -R19, R27 ;  /* 0x0000001b131b7221 */ /* 0x000fe20000000100 */
[C---:B------:R-:W-:Y:S01]  /*03e0*/  FADD R19, -R18.reuse, R10 ;  /* 0x0000000a12137221 */ /* 0x040fe20000000100 */
[----:B------:R-:W-:Y:S01]  /*03f0*/  FADD R10, R21, 0.0010000000474974513054 ;  /* 0x3a83126f150a7421 */ /* 0x000fe20000000000 */
[C---:B------:R-:W-:Y:S01]  /*0400*/  FADD R6, -R18.reuse, R6 ;  /* 0x0000000612067221 */ /* 0x040fe20000000100 */
[C---:B------:R-:W-:Y:S01]  /*0410*/  FADD R14, -R18.reuse, R14 ;  /* 0x0000000e120e7221 */ /* 0x040fe20000000100 */
[----:B------:R-:W-:Y:S02]  /*0420*/  FADD R26, -R18, R26 ;  /* 0x0000001a121a7221 */ /* 0x000fe40000000100 */
[----:B------:R-:W2:Y:S01]  /*0430*/  MUFU.SQRT R18, R22 ;  /* 0x0000001600127308 */ /* 0x000ea20000002000 */
[----:B-1----:R-:W-:-:S07]  /*0440*/  FSETP.GT.AND P5, PT, R11, 8.50705917302346158658e+37, PT ;  /* 0x7e8000000b00780b */ /* 0x002fce0003fa4000 */
[----:B------:R-:W1:Y:S01]  /*0450*/  MUFU.SQRT R10, R10 ;  /* 0x0000000a000a7308 */ /* 0x000e620000002000 */
[----:B------:R-:W-:Y:S01]  /*0460*/  FSETP.GEU.AND P6, PT, R11, 1.175494350822287508e-38, PT ;  /* 0x008000000b00780b */ /* 0x000fe20003fce000 */
[----:B------:R-:W-:-:S04]  /*0470*/  FADD R23, R23, 0.0010000000474974513054 ;  /* 0x3a83126f17177421 */ /* 0x000fc80000000000 */
[----:B------:R-:W-:Y:S01]  /*0480*/  @P5 FMUL R11, R11, 0.25 ;  /* 0x3e8000000b0b5820 */ /* 0x000fe20000400000 */
[----:B--2---:R-:W-:Y:S01]  /*0490*/  FSETP.GT.AND P3, PT, R18, 8.50705917302346158658e+37, PT ;  /* 0x7e8000001200780b */ /* 0x004fe20003f64000 */
[----:B------:R-:W-:Y:S01]  /*04a0*/  FADD R22, -R16, R12 ;  /* 0x0000000c10167221 */ /* 0x000fe20000000100 */
[----:B------:R-:W-:Y:S02]  /*04b0*/  FSETP.GEU.AND P4, PT, R18, 1.175494350822287508e-38, PT ;  /* 0x008000001200780b */ /* 0x000fe40003f8e000 */
[----:B-1----:R-:W-:-:S03]  /*04c0*/  FSETP.GT.AND P1, PT, R10, 8.50705917302346158658e+37, PT ;  /* 0x7e8000000a00780b */ /* 0x002fc60003f24000 */
[----:B------:R-:W-:Y:S01]  /*04d0*/  @!P6 FMUL R11, R11, 16777216 ;  /* 0x4b8000000b0be820 */ /* 0x000fe20000400000 */
[----:B------:R-:W-:Y:S01]  /*04e0*/  FSETP.GEU.AND P2, PT, R10, 1.175494350822287508e-38, PT ;  /* 0x008000000a00780b */ /* 0x000fe20003f4e000 */
[----:B------:R-:W-:Y:S01]  /*04f0*/  HFMA2.MMA R12, -RZ, RZ, 1.625, 0 ;  /* 0x3e800000ff0c7435 */ /* 0x000fe200000001ff */
[----:B0-----:R-:W0:Y:S03]  /*0500*/  MUFU.SQRT R36, R23 ;  /* 0x0000001700247308 */ /* 0x001e260000002000 */
[----:B------:R-:W-:Y:S01]  /*0510*/  @P3 FMUL R18, R18, 0.25 ;  /* 0x3e80000012123820 */ /* 0x000fe20000400000 */
[C---:B------:R-:W-:Y:S01]  /*0520*/  FADD R5, -R17.reuse, R5 ;  /* 0x0000000511057221 */ /* 0x040fe20000000100 */
[C---:B------:R-:W-:Y:S01]  /*0530*/  FADD R21, -R17.reuse, R9 ;  /* 0x0000000911157221 */ /* 0x040fe20000000100 */
[C---:B------:R-:W-:Y:S02]  /*0540*/  FADD R13, -R17.reuse, R13 ;  /* 0x0000000d110d7221 */ /* 0x040fe40000000100 */
[----:B------:R-:W1:Y:S01]  /*0550*/  MUFU.RCP R11, R11 ;  /* 0x0000000b000b7308 */ /* 0x000e620000001000 */
[----:B------:R-:W-:Y:S01]  /*0560*/  @P1 FMUL R10, R10, 0.25 ;  /* 0x3e8000000a0a1820 */ /* 0x000fe20000400000 */
[----:B------:R-:W-:Y:S01]  /*0570*/  FADD R25, -R17, R25 ;  /* 0x0000001911197221 */ /* 0x000fe20000000100 */
[----:B------:R-:W-:Y:S01]  /*0580*/  FADD R17, -R16, R8 ;  /* 0x0000000810117221 */ /* 0x000fe20000000100 */
[----:B------:R-:W-:Y:S01]  /*0590*/  FSEL R8, R12, 1, P5 ;  /* 0x3f8000000c087808 */ /* 0x000fe20002800000 */
[----:B------:R-:W-:Y:S01]  /*05a0*/  @!P2 FMUL R10, R10, 16777216 ;  /* 0x4b8000000a0aa820 */ /* 0x000fe20000400000 */
[----:B------:R-:W-:Y:S01]  /*05b0*/  @!P4 FMUL R18, R18, 16777216 ;  /* 0x4b8000001212c820 */ /* 0x000fe20000400000 */
[----:B------:R-:W-:Y:S01]  /*05c0*/  FADD R35, -R16, R24 ;  /* 0x0000001810237221 */ /* 0x000fe20000000100 */
[----:B0-----:R-:W-:Y:S01]  /*05d0*/  FSETP.GT.AND P5, PT, R36, 8.50705917302346158658e+37, PT ;  /* 0x7e8000002400780b */ /* 0x001fe20003fa4000 */
[----:B------:R-:W-:Y:S01]  /*05e0*/  @!P6 FMUL R8, R8, 16777216 ;  /* 0x4b8000000808e820 */ /* 0x000fe20000400000 */
[----:B------:R-:W0:Y:S01]  /*05f0*/  MUFU.RCP R24, R10 ;  /* 0x0000000a00187308 */ /* 0x000e220000001000 */
[----:B------:R-:W-:-:S02]  /*0600*/  FSEL R9, R12, 1, P1 ;  /* 0x3f8000000c097808 */ /* 0x000fc40000800000 */
[----:B------:R-:W-:-:S05]  /*0610*/  FSETP.GEU.AND P1, PT, R36, 1.175494350822287508e-38, PT ;  /* 0x008000002400780b */ /* 0x000fca0003f2e000 */
[----:B------:R-:W2:Y:S01]  /*0620*/  MUFU.RCP R23, R18 ;  /* 0x0000001200177308 */ /* 0x000ea20000001000 */
[----:B-1----:R-:W-:Y:S01]  /*0630*/  FMUL R11, R11, R8 ;  /* 0x000000080b0b7220 */ /* 0x002fe20000400000 */
[----:B------:R-:W-:Y:S01]  /*0640*/  FSEL R8, R12, 1, P3 ;  /* 0x3f8000000c087808 */ /* 0x000fe20001800000 */
[----:B------:R-:W-:-:S04]  /*0650*/  @!P2 FMUL R9, R9, 16777216 ;  /* 0x4b8000000909a820 */ /* 0x000fc80000400000 */
[----:B------:R-:W-:Y:S01]  /*0660*/  @!P4 FMUL R8, R8, 16777216 ;  /* 0x4b8000000808c820 */ /* 0x000fe20000400000 */
[----:B------:R-:W-:Y:S01]  /*0670*/  @P5 FMUL R36, R36, 0.25 ;  /* 0x3e80000024245820 */ /* 0x000fe20000400000 */
[----:B0-----:R-:W-:-:S03]  /*0680*/  FMUL R24, R24, R9 ;  /* 0x0000000918187220 */ /* 0x001fc60000400000 */
[----:B------:R-:W-:Y:S01]  /*0690*/  @!P1 FMUL R36, R36, 16777216 ;  /* 0x4b80000024249820 */ /* 0x000fe20000400000 */
[----:B--2---:R-:W-:Y:S02]  /*06a0*/  FMUL R23, R23, R8 ;  /* 0x0000000817177220 */ /* 0x004fe40000400000 */
[----:B------:R-:W0:Y:S01]  /*06b0*/  LDC.64 R8, c[0x0][0x230] ;  /* 0x00008c00ff087b82 */ /* 0x000e220000000a00 */
[----:B------:R-:W-:Y:S02]  /*06c0*/  FADD R4, -R16, R4 ;  /* 0x0000000410047221 */ /* 0x000fe40000000100 */
[----:B------:R1:W2:Y:S01]  /*06d0*/  MUFU.RCP R16, R36 ;  /* 0x0000002400107308 */ /* 0x0002a20000001000 */
[----:B------:R-:W-:-:S05]  /*06e0*/  FSEL R37, R12, 1, P5 ;  /* 0x3f8000000c257808 */ /* 0x000fca0002800000 */
[----:B------:R-:W-:Y:S01]  /*06f0*/  @!P1 FMUL R37, R37, 16777216 ;  /* 0x4b80000025259820 */ /* 0x000fe20000400000 */
[-C--:B------:R-:W-:Y:S01]  /*0700*/  FMUL R18, R25, R24.reuse ;  /* 0x0000001819127220 */ /* 0x080fe20000400000 */
[-C--:B------:R-:W-:Y:S01]  /*0710*/  FMUL R13, R13, R24.reuse ;  /* 0x000000180d0d7220 */ /* 0x080fe20000400000 */
[-C--:B-1----:R-:W-:Y:S01]  /*0720*/  FMUL R36, R21, R24.reuse ;  /* 0x0000001815247220 */ /* 0x082fe20000400000 */
[-C--:B------:R-:W-:Y:S01]  /*0730*/  FMUL R35, R35, R11.reuse ;  /* 0x0000000b23237220 */ /* 0x080fe20000400000 */
[-C--:B------:R-:W-:Y:S01]  /*0740*/  FMUL R17, R17, R11.reuse ;  /* 0x0000000b11117220 */ /* 0x080fe20000400000 */
[----:B------:R-:W-:Y:S01]  /*0750*/  FMUL R22, R22, R11 ;  /* 0x0000000b16167220 */ /* 0x000fe20000400000 */
[----:B--2---:R-:W-:Y:S01]  /*0760*/  FMUL R16, R16, R37 ;  /* 0x0000002510107220 */ /* 0x004fe20000400000 */
[----:B------:R-:W-:Y:S01]  /*0770*/  FMUL R37, R4, R11 ;  /* 0x0000000b04257220 */ /* 0x000fe20000400000 */
[----:B------:R-:W-:Y:S01]  /*0780*/  FMUL R4, R5, R24 ;  /* 0x0000001805047220 */ /* 0x000fe20000400000 */
[----:B------:R-:W-:Y:S01]  /*0790*/  CS2R R10, SRZ ;  /* 0x00000000000a7805 */ /* 0x000fe2000001ff00 */
[----:B0-----:R-:W-:Y:S01]  /*07a0*/  IMAD.WIDE R24, R34, 0x4, R8 ;  /* 0x0000000422187825 */ /* 0x001fe200078e0208 */
[----:B------:R-:W-:-:S06]  /*07b0*/  CS2R R8, SRZ ;  /* 0x0000000000087805 */ /* 0x000fcc000001ff00 */
[----:B------:R0:W2:Y:S01]  /*07c0*/  @!P0 LDG.E.EL.128 R8, desc[UR6][R24.64] ;  /* 0x0000000618088981 */ /* 0x0000a2000c2e1d00 */
[----:B------:R-:W1:Y:S01]  /*07d0*/  S2R R21, SR_TID.X ;  /* 0x0000000000157919 */ /* 0x000e620000002100 */
[----:B------:R-:W3:Y:S01]  /*07e0*/  S2UR UR5, SR_CgaCtaId ;  /* 0x00000000000579c3 */ /* 0x000ee20000008800 */
[-C--:B------:R-:W-:Y:S01]  /*07f0*/  FMUL R6, R6, R23.reuse ;  /* 0x0000001706067220 */ /* 0x080fe20000400000 */
[-C--:B------:R-:W-:Y:S01]  /*0800*/  FMUL R19, R19, R23.reuse ;  /* 0x0000001713137220 */ /* 0x080fe20000400000 */
[-C--:B------:R-:W-:Y:S01]  /*0810*/  FMUL R20, R20, R16.reuse ;  /* 0x0000001014147220 */ /* 0x080fe20000400000 */
[-C--:B0-----:R-:W-:Y:S01]  /*0820*/  FMUL R25, R26, R23.reuse ;  /* 0x000000171a197220 */ /* 0x081fe20000400000 */
[----:B------:R-:W-:Y:S01]  /*0830*/  FMUL R23, R14, R23 ;  /* 0x000000170e177220 */ /* 0x000fe20000400000 */
[----:B------:R-:W-:Y:S01]  /*0840*/  FMUL R14, R27, R16 ;  /* 0x000000101b0e7220 */ /* 0x000fe20000400000 */
[----:B------:R-:W-:Y:S02]  /*0850*/  UMOV UR4, 0x400 ;  /* 0x0000040000047882 */ /* 0x000fe40000000000 */
[----:B---3--:R-:W-:Y:S01]  /*0860*/  UPRMT UR4, UR5, 0x654, UR4 ;  /* 0x0000065405047896 */ /* 0x008fe20008000004 */
[----:B--2---:R-:W-:-:S04]  /*0870*/  FFMA R37, R37, R28, R8 ;  /* 0x0000001c25257223 */ /* 0x004fc80000000008 */
[----:B------:R-:W-:-:S04]  /*0880*/  FADD R5, RZ, -R37 ;  /* 0x80000025ff057221 */ /* 0x000fc80000000000 */
[----:B------:R-:W-:-:S05]  /*0890*/  FMUL R5, R5, 1.4426950216293334961 ;  /* 0x3fb8aa3b05057820 */ /* 0x000fca0000400000 */
[----:B------:R-:W-:Y:S01]  /*08a0*/  FSETP.GEU.AND P0, PT, R5, -126, PT ;  /* 0xc2fc00000500780b */ /* 0x000fe20003f0e000 */
[----:B------:R-:W-:Y:S01]  /*08b0*/  FFMA R4, R4, R29, R9 ;  /* 0x0000001d04047223 */ /* 0x000fe20000000009 */
[----:B------:R-:W-:-:S11]  /*08c0*/  FFMA R35, R35, R28, R8 ;  /* 0x0000001c23237223 */ /* 0x000fd60000000008 */
[----:B------:R-:W-:Y:S01]  /*08d0*/  @!P0 FMUL R5, R5, 0.5 ;  /* 0x3f00000005058820 */ /* 0x000fe20000400000 */
[----:B------:R-:W-:-:S05]  /*08e0*/  FFMA R17, R17, R28, R8 ;  /* 0x0000001c11117223 */ /* 0x000fca0000000008 */
[----:B------:R-:W0:Y:S01]  /*08f0*/  MUFU.EX2 R5, R5 ;  /* 0x0000000500057308 */ /* 0x000e220000000800 */
[----:B------:R-:W-:Y:S01]  /*0900*/  FFMA R22, R22, R28, R8 ;  /* 0x0000001c16167223 */ /* 0x000fe20000000008 */
[----:B------:R-:W-:Y:S01]  /*0910*/  FMUL R8, R7, R16 ;  /* 0x0000001007087220 */ /* 0x000fe20000400000 */
[----:B------:R-:W-:-:S04]  /*0920*/  FADD R7, RZ, -R4 ;  /* 0x80000004ff077221 */ /* 0x000fc80000000000 */
[----:B------:R-:W-:Y:S01]  /*0930*/  FMUL R7, R7, 1.4426950216293334961 ;  /* 0x3fb8aa3b07077820 */ /* 0x000fe20000400000 */
[----:B------:R-:W-:-:S04]  /*0940*/  FMUL R16, R15, R16 ;  /* 0x000000100f107220 */ /* 0x000fc80000400000 */
[----:B------:R-:W-:Y:S01]  /*0950*/  FSETP.GEU.AND P2, PT, R7, -126, PT ;  /* 0xc2fc00000700780b */ /* 0x000fe20003f4e000 */
[----:B0-----:R-:W-:Y:S01]  /*0960*/  @!P0 FMUL R5, R5, R5 ;  /* 0x0000000505058220 */ /* 0x001fe20000400000 */
[----:B------:R-:W-:-:S03]  /*0970*/  FFMA R6, R6, R30, R10 ;  /* 0x0000001e06067223 */ /* 0x000fc6000000000a */
[----:B------:R-:W-:Y:S01]  /*0980*/  FADD R15, R5, 1 ;  /* 0x3f800000050f7421 */ /* 0x000fe20000000000 */
[----:B------:R-:W-:Y:S01]  /*0990*/  FFMA R24, R14, R31, R11 ;  /* 0x0000001f0e187223 */ /* 0x000fe2000000000b */
[----:B------:R-:W-:-:S03]  /*09a0*/  FADD R14, RZ, -R6 ;  /* 0x80000006ff0e7221 */ /* 0x000fc60000000000 */
[----:B------:R-:W-:Y:S01]  /*09b0*/  FSETP.GT.AND P0, PT, R15, 8.50705917302346158658e+37, PT ;  /* 0x7e8000000f00780b */ /* 0x000fe20003f04000 */
[----:B------:R-:W-:Y:S02]  /*09c0*/  FMUL R14, R14, 1.4426950216293334961 ;  /* 0x3fb8aa3b0e0e7820 */ /* 0x000fe40000400000 */
[----:B------:R-:W-:Y:S01]  /*09d0*/  @!P2 FMUL R7, R7, 0.5 ;  /* 0x3f0000000707a820 */ /* 0x000fe20000400000 */
[-CC-:B------:R-:W-:Y:S01]  /*09e0*/  FFMA R18, R18, R29.reuse, R9.reuse ;  /* 0x0000001d12127223 */ /* 0x180fe20000000009 */
[-CC-:B------:R-:W-:Y:S01]  /*09f0*/  FFMA R36, R36, R29.reuse, R9.reuse ;  /* 0x0000001d24247223 */ /* 0x180fe20000000009 */
[----:B------:R-:W-:Y:S01]  /*0a00*/  FFMA R13, R13, R29, R9 ;  /* 0x0000001d0d0d7223 */ /* 0x000fe20000000009 */
[----:B------:R-:W-:Y:S01]  /*0a10*/  FADD R28, RZ, -R35 ;  /* 0x80000023ff1c7221 */ /* 0x000fe20000000000 */
[----:B-1----:R-:W-:Y:S02]  /*0a20*/  SHF.L.U32 R9, R21, 0xa, RZ ;  /* 0x0000000a15097819 */ /* 0x002fe400000006ff */
[----:B------:R-:W0:Y:S01]  /*0a30*/  MUFU.EX2 R21, R7 ;  /* 0x0000000700157308 */ /* 0x000e220000000800 */
[----:B------:R-:W-:Y:S01]  /*0a40*/  FSETP.GEU.AND P3, PT, R14, -126, PT ;  /* 0xc2fc00000e00780b */ /* 0x000fe20003f6e000 */
[----:B------:R-:W-:Y:S01]  /*0a50*/  FMUL R28, R28, 1.4426950216293334961 ;  /* 0x3fb8aa3b1c1c7820 */ /* 0x000fe20000400000 */
[----:B------:R-:W-:Y:S01]  /*0a60*/  LOP3.LUT R9, R9, 0xc00, RZ, 0xc0, !PT ;  /* 0x00000c0009097812 */ /* 0x000fe200078ec0ff */
[----:B------:R-:W-:Y:S01]  /*0a70*/  @P0 FMUL R15, R15, 0.25 ;  /* 0x3e8000000f0f0820 */ /* 0x000fe20000400000 */
[-CC-:B------:R-:W-:Y:S01]  /*0a80*/  FFMA R8, R8, R31.reuse, R11.reuse ;  /* 0x0000001f08087223 */ /* 0x180fe2000000000b */
[-CC-:B------:R-:W-:Y:S01]  /*0a90*/  FFMA R20, R20, R31.reuse, R11.reuse ;  /* 0x0000001f14147223 */ /* 0x180fe2000000000b */
[----:B------:R-:W-:Y:S01]  /*0aa0*/  FFMA R16, R16, R31, R11 ;  /* 0x0000001f10107223 */ /* 0x000fe2000000000b */
[----:B------:R-:W-:Y:S01]  /*0ab0*/  LOP3.LUT R11, R9, 0x100, RZ, 0xfc, !PT ;  /* 0x00000100090b7812 */ /* 0x000fe200078efcff */
[----:B------:R-:W1:Y:S01]  /*0ac0*/  MUFU.RCP R26, R15 ;  /* 0x0000000f001a7308 */ /* 0x000e620000001000 */
[----:B------:R-:W-:Y:S01]  /*0ad0*/  FSETP.GEU.AND P1, PT, R28, -126, PT ;  /* 0xc2fc00001c00780b */ /* 0x000fe20003f2e000 */
[-CC-:B------:R-:W-:Y:S01]  /*0ae0*/  FFMA R25, R25, R30.reuse, R10.reuse ;  /* 0x0000001e19197223 */ /* 0x180fe2000000000a */
[-CC-:B------:R-:W-:Y:S01]  /*0af0*/  FFMA R19, R19, R30.reuse, R10.reuse ;  /* 0x0000001e13137223 */ /* 0x180fe2000000000a */
[----:B------:R-:W-:Y:S01]  /*0b00*/  FFMA R23, R23, R30, R10 ;  /* 0x0000001e17177223 */ /* 0x000fe2000000000a */
[----:B------:R-:W-:Y:S01]  /*0b10*/  LEA.HI R30, R11, UR4, RZ, 0x1c ;  /* 0x000000040b1e7c11 */ /* 0x000fe2000f8fe0ff */
[----:B------:R-:W-:Y:S01]  /*0b20*/  FADD R11, RZ, -R18 ;  /* 0x80000012ff0b7221 */ /* 0x000fe20000000000 */
[----:B------:R-:W-:Y:S01]  /*0b30*/  @!P3 FMUL R14, R14, 0.5 ;  /* 0x3f0000000e0eb820 */ /* 0x000fe20000400000 */
[----:B------:R-:W-:Y:S01]  /*0b40*/  LOP3.LUT R27, R9, 0x200, RZ, 0xfc, !PT ;  /* 0x00000200091b7812 */ /* 0x000fe200078efcff */
[----:B0-----:R-:W-:Y:S01]  /*0b50*/  @!P2 FMUL R21, R21, R21 ;  /* 0x000000151515a220 */ /* 0x001fe20000400000 */
[----:B------:R-:W-:Y:S01]  /*0b60*/  LOP3.LUT R5, R9, R32, RZ, 0xfc, !PT ;  /* 0x0000002009057212 */ /* 0x000fe200078efcff */
[----:B------:R-:W-:Y:S01]  /*0b70*/  FMUL R11, R11, 1.4426950216293334961 ;  /* 0x3fb8aa3b0b0b7820 */ /* 0x000fe20000400000 */
[----:B------:R-:W-:-:S02]  /*0b80*/  LEA.HI R10, R9, UR4, RZ, 0x1c ;  /* 0x00000004090a7c11 */ /* 0x000fc4000f8fe0ff */
[----:B------:R-:W-:Y:S01]  /*0b90*/  LOP3.LUT R9, R9, 0x300, RZ, 0xfc, !PT ;  /* 0x0000030009097812 */ /* 0x000fe200078efcff */
[----:B------:R-:W-:Y:S01]  /*0ba0*/  FADD R21, R21, 1 ;  /* 0x3f80000015157421 */ /* 0x000fe20000000000 */
[----:B------:R-:W-:Y:S01]  /*0bb0*/  FSEL R29, R12, 1, P0 ;  /* 0x3f8000000c1d7808 */ /* 0x000fe20000000000 */
[----:B------:R-:W0:Y:S01]  /*0bc0*/  MUFU.EX2 R14, R14 ;  /* 0x0000000e000e7308 */ /* 0x000e220000000800 */
[----:B------:R-:W-:Y:S01]  /*0bd0*/  LEA.HI R32, R27, UR4, RZ, 0x1c ;  /* 0x000000041b207c11 */ /* 0x000fe2000f8fe0ff */
[----:B------:R-:W-:Y:S01]  /*0be0*/  @!P1 FMUL R28, R28, 0.5 ;  /* 0x3f0000001c1c9820 */ /* 0x000fe20000400000 */
[----:B------:R-:W-:Y:S01]  /*0bf0*/  FADD R27, RZ, -R25 ;  /* 0x80000019ff1b7221 */ /* 0x000fe20000000000 */
[----:B------:R-:W-:Y:S02]  /*0c00*/  LEA.HI R34, R9, UR4, RZ, 0x1c ;  /* 0x0000000409227c11 */ /* 0x000fe4000f8fe0ff */
[----:B------:R-:W-:Y:S02]  /*0c10*/  FSETP.GEU.AND P4, PT, R11, -126, PT ;  /* 0xc2fc00000b00780b */ /* 0x000fe40003f8e000 */
[----:B------:R-:W-:Y:S01]  /*0c20*/  LEA R9, R5, R30, 0x2 ;  /* 0x0000001e05097211 */ /* 0x000fe200078e10ff */
[----:B-1----:R-:W-:Y:S01]  /*0c30*/  FMUL R30, R26, R29 ;  /* 0x0000001d1a1e7220 */ /* 0x002fe20000400000 */
[----:B------:R-:W-:Y:S01]  /*0c40*/  FSETP.GT.AND P5, PT, R21, 8.50705917302346158658e+37, PT ;  /* 0x7e8000001500780b */ /* 0x000fe20003fa4000 */
[----:B------:R1:W2:Y:S01]  /*0c50*/  MUFU.EX2 R15, R28 ;  /* 0x0000001c000f7308 */ /* 0x0002a20000000800 */
[----:B------:R-:W-:Y:S01]  /*0c60*/  FMUL R27, R27, 1.4426950216293334961 ;  /* 0x3fb8aa3b1b1b7820 */ /* 0x000fe20000400000 */
[----:B------:R-:W-:-:S04]  /*0c70*/  FADD R26, RZ, -R24 ;  /* 0x80000018ff1a7221 */ /* 0x000fc80000000000 */
[----:B------:R-:W-:Y:S01]  /*0c80*/  FMUL R26, R26, 1.4426950216293334961 ;  /* 0x3fb8aa3b1a1a7820 */ /* 0x000fe20000400000 */
[----:B------:R-:W-:Y:S01]  /*0c90*/  FSETP.GEU.AND P6, PT, R27, -126, PT ;  /* 0xc2fc00001b00780b */ /* 0x000fe20003fce000 */
[----:B------:R-:W-:Y:S01]  /*0ca0*/  @!P4 FMUL R11, R11, 0.5 ;  /* 0x3f0000000b0bc820 */ /* 0x000fe20000400000 */
[----:B0-----:R-:W-:Y:S02]  /*0cb0*/  @!P3 FMUL R14, R14, R14 ;  /* 0x0000000e0e0eb220 */ /* 0x001fe40000400000 */
[----:B------:R-:W-:Y:S01]  /*0cc0*/  FSETP.GEU.AND P0, PT, R26, -126, PT ;  /* 0xc2fc00001a00780b */ /* 0x000fe20003f0e000 */
[----:B------:R-:W-:Y:S01]  /*0cd0*/  @P5 FMUL R21, R21, 0.25 ;  /* 0x3e80000015155820 */ /* 0x000fe20000400000 */
[----:B-1----:R-:W-:Y:S01]  /*0ce0*/  FADD R28, R14, 1 ;  /* 0x3f8000000e1c7421 */ /* 0x002fe20000000000 */
[----:B------:R-:W0:Y:S01]  /*0cf0*/  MUFU.EX2 R11, R11 ;  /* 0x0000000b000b7308 */ /* 0x000e220000000800 */
[----:B--2---:R-:W-:Y:S01]  /*0d00*/  @!P1 FMUL R15, R15, R15 ;  /* 0x0000000f0f0f9220 */ /* 0x004fe20000400000 */
[----:B------:R-:W-:-:S03]  /*0d10*/  FADD R14, RZ, -R17 ;  /* 0x80000011ff0e7221 */ /* 0x000fc60000000000 */
[----:B------:R-:W-:Y:S01]  /*0d20*/  FADD R29, R15, 1 ;  /* 0x3f8000000f1d7421 */ /* 0x000fe20000000000 */
[----:B------:R-:W-:Y:S01]  /*0d30*/  @!P6 FMUL R27, R27, 0.5 ;  /* 0x3f0000001b1be820 */ /* 0x000fe20000400000 */
[----:B------:R-:W-:Y:S01]  /*0d40*/  FMUL R15, R14, 1.4426950216293334961 ;  /* 0x3fb8aa3b0e0f7820 */ /* 0x000fe20000400000 */
[----:B------:R-:W1:Y:S01]  /*0d50*/  MUFU.RCP R21, R21 ;  /* 0x0000001500157308 */ /* 0x000e620000001000 */
[----:B------:R-:W-:Y:S01]  /*0d60*/  FSETP.GT.AND P1, PT, R28, 8.50705917302346158658e+37, PT ;  /* 0x7e8000001c00780b */ /* 0x000fe20003f24000 */
[----:B------:R-:W-:Y:S02]  /*0d70*/  @!P0 FMUL R26, R26, 0.5 ;  /* 0x3f0000001a1a8820 */ /* 0x000fe40000400000 */
[----:B------:R-:W-:-:S04]  /*0d80*/  FSETP.GEU.AND P3, PT, R15, -126, PT ;  /* 0xc2fc00000f00780b */ /* 0x000fc80003f6e000 */
[----:B------:R-:W2:Y:S01]  /*0d90*/  MUFU.EX2 R27, R27 ;  /* 0x0000001b001b7308 */ /* 0x000ea20000000800 */
[----:B------:R-:W-:Y:S01]  /*0da0*/  FMUL R37, R37, R30 ;  /* 0x0000001e25257220 */ /* 0x000fe20000400000 */
[----:B------:R-:W-:Y:S01]  /*0db0*/  FSEL R30, R12, 1, P5 ;  /* 0x3f8000000c1e7808 */ /* 0x000fe20002800000 */
[----:B0-----:R-:W-:-:S05]  /*0dc0*/  @!P4 FMUL R11, R11, R11 ;  /* 0x0000000b0b0bc220 */ /* 0x001fca0000400000 */
[----:B------:R-:W0:Y:S01]  /*0dd0*/  MUFU.EX2 R14, R26 ;  /* 0x0000001a000e7308 */ /* 0x000e220000000800 */
[----:B------:R-:W-:Y:S01]  /*0de0*/  @P1 FMUL R28, R28, 0.25 ;  /* 0x3e8000001c1c1820 */ /* 0x000fe20000400000 */
[----:B-1----:R-:W-:Y:S01]  /*0df0*/  FMUL R31, R21, R30 ;  /* 0x0000001e151f7220 */ /* 0x002fe20000400000 */
[----:B------:R-:W-:Y:S01]  /*0e00*/  FADD R30, R11, 1 ;  /* 0x3f8000000b1e7421 */ /* 0x000fe20000000000 */
[----:B------:R-:W-:Y:S01]  /*0e10*/  FSETP.GT.AND P2, PT, R29, 8.50705917302346158658e+37, PT ;  /* 0x7e8000001d00780b */ /* 0x000fe20003f44000 */
[----:B------:R-:W-:Y:S01]  /*0e20*/  @!P3 FMUL R15, R15, 0.5 ;  /* 0x3f0000000f0fb820 */ /* 0x000fe20000400000 */
[----:B--2---:R-:W-:Y:S02]  /*0e30*/  @!P6 FMUL R27, R27, R27 ;  /* 0x0000001b1b1be220 */ /* 0x004fe40000400000 */
[----:B------:R-:W1:Y:S01]  /*0e40*/  MUFU.RCP R28, R28 ;  /* 0x0000001c001c7308 */ /* 0x000e620000001000 */
[----:B------:R-:W-:Y:S01]  /*0e50*/  FSETP.GT.AND P4, PT, R30, 8.50705917302346158658e+37, PT ;  /* 0x7e8000001e00780b */ /* 0x000fe20003f84000 */
[----:B------:R-:W-:Y:S01]  /*0e60*/  FADD R21, R27, 1 ;  /* 0x3f8000001b157421 */ /* 0x000fe20000000000 */
[----:B0-----:R-:W-:-:S05]  /*0e70*/  @!P0 FMUL R14, R14, R14 ;  /* 0x0000000e0e0e8220 */ /* 0x001fca0000400000 */
[----:B------:R-:W0:Y:S01]  /*0e80*/  MUFU.EX2 R15, R15 ;  /* 0x0000000f000f7308 */ /* 0x000e220000000800 */
[----:B------:R-:W-:Y:S01]  /*0e90*/  FADD R26, R14, 1 ;  /* 0x3f8000000e1a7421 */ /* 0x000fe20000000000 */
[----:B------:R-:W-:Y:S01]  /*0ea0*/  FSETP.GT.AND P5, PT, R21, 8.50705917302346158658e+37, PT ;  /* 0x7e8000001500780b */ /* 0x000fe20003fa4000 */
[----:B------:R-:W-:Y:S01]  /*0eb0*/  @P2 FMUL R29, R29, 0.25 ;  /* 0x3e8000001d1d2820 */ /* 0x000fe20000400000 */
[----:B------:R-:W-:Y:S02]  /*0ec0*/  FSEL R11, R12, 1, P1 ;  /* 0x3f8000000c0b7808 */ /* 0x000fe40000800000 */
[----:B------:R-:W-:Y:S01]  /*0ed0*/  FSETP.GT.AND P0, PT, R26, 8.50705917302346158658e+37, PT ;  /* 0x7e8000001a00780b */ /* 0x000fe20003f04000 */
[----:B------:R-:W-:Y:S02]  /*0ee0*/  @P4 FMUL R30, R30, 0.25 ;  /* 0x3e8000001e1e4820 */ /* 0x000fe40000400000 */
[----:B-1----:R-:W-:Y:S01]  /*0ef0*/  FMUL R27, R28, R11 ;  /* 0x0000000b1c1b7220 */ /* 0x002fe20000400000 */
[----:B------:R-:W-:Y:S01]  /*0f00*/  FADD R11, RZ, -R36 ;  /* 0x80000024ff0b7221 */ /* 0x000fe20000000000 */
[----:B------:R-:W1:Y:S01]  /*0f10*/  MUFU.RCP R29, R29 ;  /* 0x0000001d001d7308 */ /* 0x000e620000001000 */
[----:B0-----:R-:W-:-:S02]  /*0f20*/  @!P3 FMUL R15, R15, R15 ;  /* 0x0000000f0f0fb220 */ /* 0x001fc40000400000 */
[----:B------:R-:W-:Y:S01]  /*0f30*/  FMUL R11, R11, 1.4426950216293334961 ;  /* 0x3fb8aa3b0b0b7820 */ /* 0x000fe20000400000 */
[----:B------:R-:W-:-:S04]  /*0f40*/  @P5 FMUL R21, R21, 0.25 ;  /* 0x3e80000015155820 */ /* 0x000fc80000400000 */
[----:B------:R-:W0:Y:S01]  /*0f50*/  MUFU.RCP R30, R30 ;  /* 0x0000001e001e7308 */ /* 0x000e220000001000 */
[----:B------:R-:W-:Y:S01]  /*0f60*/  FADD R28, R15, 1 ;  /* 0x3f8000000f1c7421 */ /* 0x000fe20000000000 */
[----:B------:R-:W-:Y:S01]  /*0f70*/  @P0 FMUL R26, R26, 0.25 ;  /* 0x3e8000001a1a0820 */ /* 0x000fe20000400000 */
[----:B------:R-:W-:Y:S01]  /*0f80*/  FSETP.GEU.AND P3, PT, R11, -126, PT ;  /* 0xc2fc00000b00780b */ /* 0x000fe20003f6e000 */
[----:B------:R-:W-:Y:S01]  /*0f90*/  FMUL R6, R6, R27 ;  /* 0x0000001b06067220 */ /* 0x000fe20000400000 */
[C---:B------:R-:W-:Y:S02]  /*0fa0*/  FSEL R14, R12.reuse, 1, P2 ;  /* 0x3f8000000c0e7808 */ /* 0x040fe40001000000 */
[----:B------:R-:W-:Y:S01]  /*0fb0*/  FSEL R27, R12, 1, P4 ;  /* 0x3f8000000c1b7808 */ /* 0x000fe20002000000 */
[----:B------:R-:W2:Y:S01]  /*0fc0*/  MUFU.RCP R21, R21 ;  /* 0x0000001500157308 */ /* 0x000ea20000001000 */
[----:B------:R-:W-:Y:S01]  /*0fd0*/  FSETP.GT.AND P4, PT, R28, 8.50705917302346158658e+37, PT ;  /* 0x7e8000001c00780b */ /* 0x000fe20003f84000 */
[----:B-1----:R-:W-:-:S06]  /*0fe0*/  FMUL R14, R29, R14 ;  /* 0x0000000e1d0e7220 */ /* 0x002fcc0000400000 */
[----:B------:R-:W1:Y:S01]  /*0ff0*/  MUFU.RCP R26, R26 ;  /* 0x0000001a001a7308 */ /* 0x000e620000001000 */
[----:B0-----:R-:W-:Y:S01]  /*1000*/  FMUL R27, R30, R27 ;  /* 0x0000001b1e1b7220 */ /* 0x001fe20000400000 */
[----:B------:R-:W-:Y:S01]  /*1010*/  FMUL R35, R35, R14 ;  /* 0x0000000e23237220 */ /* 0x000fe20000400000 */
[----:B------:R-:W-:Y:S01]  /*1020*/  FSEL R14, R12, 1, P5 ;  /* 0x3f8000000c0e7808 */ /* 0x000fe20002800000 */
[----:B------:R-:W-:Y:S01]  /*1030*/  FADD R29, RZ, -R19 ;  /* 0x80000013ff1d7221 */ /* 0x000fe20000000000 */
[----:B------:R-:W-:Y:S01]  /*1040*/  FMUL R18, R18, R27 ;  /* 0x0000001b12127220 */ /* 0x000fe20000400000 */
[----:B------:R-:W-:Y:S01]  /*1050*/  @!P3 FMUL R11, R11, 0.5 ;  /* 0x3f0000000b0bb820 */ /* 0x000fe20000400000 */
[----:B------:R-:W-:Y:S01]  /*1060*/  FSEL R27, R12, 1, P0 ;  /* 0x3f8000000c1b7808 */ /* 0x000fe20000000000 */
[----:B------:R-:W-:Y:S01]  /*1070*/  FMUL R29, R29, 1.4426950216293334961 ;  /* 0x3fb8aa3b1d1d7820 */ /* 0x000fe20000400000 */
[----:B------:R-:W-:Y:S01]  /*1080*/  @P4 FMUL R28, R28, 0.25 ;  /* 0x3e8000001c1c4820 */ /* 0x000fe20000400000 */
[----:B--2---:R-:W-:Y:S01]  /*1090*/  FMUL R14, R21, R14 ;  /* 0x0000000e150e7220 */ /* 0x004fe20000400000 */
[----:B------:R-:W0:Y:S01]  /*10a0*/  MUFU.EX2 R15, R11 ;  /* 0x0000000b000f7308 */ /* 0x000e220000000800 */
[----:B------:R-:W-:Y:S01]  /*10b0*/  FMUL R4, R4, R31 ;  /* 0x0000001f04047220 */ /* 0x000fe20000400000 */
[----:B------:R-:W-:Y:S01]  /*10c0*/  FADD R21, RZ, -R20 ;  /* 0x80000014ff157221 */ /* 0x000fe20000000000 */
[----:B-1----:R-:W-:Y:S01]  /*10d0*/  FMUL R31, R26, R27 ;  /* 0x0000001b1a1f7220 */ /* 0x002fe20000400000 */
[----:B------:R-:W-:-:S02]  /*10e0*/  FSETP.GEU.AND P6, PT, R29, -126, PT ;  /* 0xc2fc00001d00780b */ /* 0x000fc40003fce000 */
[----:B------:R-:W-:Y:S02]  /*10f0*/  FMUL R21, R21, 1.4426950216293334961 ;  /* 0x3fb8aa3b15157820 */ /* 0x000fe40000400000 */
[----:B------:R1:W2:Y:S01]  /*1100*/  MUFU.RCP R26, R28 ;  /* 0x0000001c001a7308 */ /* 0x0002a20000001000 */
[----:B------:R-:W-:Y:S01]  /*1110*/  FMUL R14, R25, R14 ;  /* 0x0000000e190e7220 */ /* 0x000fe20000400000 */
[----:B------:R-:W-:Y:S01]  /*1120*/  FADD R25, RZ, -R22 ;  /* 0x80000016ff197221 */ /* 0x000fe20000000000 */
[----:B------:R-:W-:Y:S01]  /*1130*/  FSETP.GEU.AND P0, PT, R21, -126, PT ;  /* 0xc2fc00001500780b */ /* 0x000fe20003f0e000 */
[----:B------:R-:W-:Y:S02]  /*1140*/  FMUL R24, R24, R31 ;  /* 0x0000001f18187220 */ /* 0x000fe40000400000 */
[----:B------:R-:W-:Y:S01]  /*1150*/  FMUL R25, R25, 1.4426950216293334961 ;  /* 0x3fb8aa3b19197820 */ /* 0x000fe20000400000 */
[----:B------:R-:W-:Y:S01]  /*1160*/  FADD R27, RZ, -R13 ;  /* 0x8000000dff1b7221 */ /* 0x000fe20000000000 */
[----:B------:R-:W-:Y:S01]  /*1170*/  FADD R30, RZ, -R23 ;  /* 0x80000017ff1e7221 */ /* 0x000fe20000000000 */
[----:B------:R-:W-:Y:S01]  /*1180*/  FSEL R31, R12, 1, P4 ;  /* 0x3f8000000c1f7808 */ /* 0x000fe20002000000 */
[----:B0-----:R-:W-:Y:S01]  /*1190*/  @!P3 FMUL R15, R15, R15 ;  /* 0x0000000f0f0fb220 */ /* 0x001fe20000400000 */
[----:B------:R-:W-:Y:S01]  /*11a0*/  FSETP.GEU.AND P1, PT, R25, -126, PT ;  /* 0xc2fc00001900780b */ /* 0x000fe20003f2e000 */
[----:B------:R-:W-:Y:S01]  /*11b0*/  @!P6 FMUL R29, R29, 0.5 ;  /* 0x3f0000001d1de820 */ /* 0x000fe20000400000 */
[----:B------:R-:W-:Y:S01]  /*11c0*/  FMUL R27, R27, 1.4426950216293334961 ;  /* 0x3fb8aa3b1b1b7820 */ /* 0x000fe20000400000 */
[----:B-1----:R-:W-:Y:S01]  /*11d0*/  FMUL R28, R30, 1.4426950216293334961 ;  /* 0x3fb8aa3b1e1c7820 */ /* 0x002fe20000400000 */
[----:B--2---:R-:W-:Y:S01]  /*11e0*/  FMUL R30, R26, R31 ;  /* 0x0000001f1a1e7220 */ /* 0x004fe20000400000 */
[----:B------:R-:W-:Y:S01]  /*11f0*/  FADD R26, R15, 1 ;  /* 0x3f8000000f1a7421 */ /* 0x000fe20000000000 */
[----:B------:R-:W-:Y:S01]  /*1200*/  FADD R15, RZ, -R8 ;  /* 0x80000008ff0f7221 */ /* 0x000fe20000000000 */
[----:B------:R-:W0:Y:S01]  /*1210*/  MUFU.EX2 R11, R29 ;  /* 0x0000001d000b7308 */ /* 0x000e220000000800 */
[----:B------:R-:W-:Y:S01]  /*1220*/  FSETP.GEU.AND P2, PT, R27, -126, PT ;  /* 0xc2fc00001b00780b */ /* 0x000fe20003f4e000 */
[----:B------:R-:W-:Y:S01]  /*1230*/  @!P0 FMUL R21, R21, 0.5 ;  /* 0x3f00000015158820 */ /* 0x000fe20000400000 */
[----:B------:R-:W-:Y:S01]  /*1240*/  FMUL R15, R15, 1.4426950216293334961 ;  /* 0x3fb8aa3b0f0f7820 */ /* 0x000fe20000400000 */
[----:B------:R-:W-:Y:S01]  /*1250*/  FSETP.GEU.AND P3, PT, R28, -126, PT ;  /* 0xc2fc00001c00780b */ /* 0x000fe20003f6e000 */
[----:B------:R-:W-:Y:S01]  /*1260*/  FADD R31, RZ, -R16 ;  /* 0x80000010ff1f7221 */ /* 0x000fe20000000000 */
[----:B------:R-:W-:-:S02]  /*1270*/  @!P1 FMUL R25, R25, 0.5 ;  /* 0x3f00000019199820 */ /* 0x000fc40000400000 */
[----:B------:R-:W1:Y:S01]  /*1280*/  MUFU.EX2 R21, R21 ;  /* 0x0000001500157308 */ /* 0x000e620000000800 */
[----:B------:R-:W-:Y:S01]  /*1290*/  FSETP.GEU.AND P5, PT, R15, -126, PT ;  /* 0xc2fc00000f00780b */ /* 0x000fe20003fae000 */
[----:B------:R-:W-:-:S04]  /*12a0*/  FMUL R31, R31, 1.4426950216293334961 ;  /* 0x3fb8aa3b1f1f7820 */ /* 0x000fc80000400000 */
[----:B------:R-:W-:Y:S01]  /*12b0*/  @!P2 FMUL R27, R27, 0.5 ;  /* 0x3f0000001b1ba820 */ /* 0x000fe20000400000 */
[----:B0-----:R-:W-:Y:S01]  /*12c0*/  @!P6 FMUL R11, R11, R11 ;  /* 0x0000000b0b0be220 */ /* 0x001fe20000400000 */
[----:B------:R-:W0:Y:S01]  /*12d0*/  MUFU.EX2 R25, R25 ;  /* 0x0000001900197308 */ /* 0x000e220000000800 */
[----:B------:R-:W-:Y:S01]  /*12e0*/  FSETP.GEU.AND P6, PT, R31, -126, PT ;  /* 0xc2fc00001f00780b */ /* 0x000fe20003fce000 */
[----:B------:R-:W-:-:S04]  /*12f0*/  @!P3 FMUL R28, R28, 0.5 ;  /* 0x3f0000001c1cb820 */ /* 0x000fc80000400000 */
[----:B------:R-:W-:Y:S02]  /*1300*/  @!P5 FMUL R15, R15, 0.5 ;  /* 0x3f0000000f0fd820 */ /* 0x000fe40000400000 */
[----:B------:R-:W2:Y:S01]  /*1310*/  MUFU.EX2 R27, R27 ;  /* 0x0000001b001b7308 */ /* 0x000ea20000000800 */
[----:B-1----:R-:W-:Y:S01]  /*1320*/  @!P0 FMUL R21, R21, R21 ;  /* 0x0000001515158220 */ /* 0x002fe20000400000 */
[----:B------:R-:W-:-:S03]  /*1330*/  FSETP.GT.AND P4, PT, R26, 8.50705917302346158658e+37, PT ;  /* 0x7e8000001a00780b */ /* 0x000fc60003f84000 */
[----:B------:R-:W-:-:S03]  /*1340*/  FADD R29, R21, 1 ;  /* 0x3f800000151d7421 */ /* 0x000fc60000000000 */
[----:B------:R-:W1:Y:S01]  /*1350*/  MUFU.EX2 R28, R28 ;  /* 0x0000001c001c7308 */ /* 0x000e620000000800 */
[----:B------:R-:W-:Y:S01]  /*1360*/  @!P6 FMUL R31, R31, 0.5 ;  /* 0x3f0000001f1fe820 */ /* 0x000fe20000400000 */
[----:B0-----:R-:W-:Y:S01]  /*1370*/  @!P1 FMUL R25, R25, R25 ;  /* 0x0000001919199220 */ /* 0x001fe20000400000 */
[----:B------:R-:W-:-:S05]  /*1380*/  FSETP.GT.AND P1, PT, R29, 8.50705917302346158658e+37, PT ;  /* 0x7e8000001d00780b */ /* 0x000fca0003f24000 */
[----:B------:R-:W0:Y:S01]  /*1390*/  MUFU.EX2 R15, R15 ;  /* 0x0000000f000f7308 */ /* 0x000e220000000800 */
[----:B------:R-:W-:Y:S01]  /*13a0*/  FADD R25, R25, 1 ;  /* 0x3f80000019197421 */ /* 0x000fe20000000000 */
[----:B--2---:R-:W-:Y:S01]  /*13b0*/  @!P2 FMUL R27, R27, R27 ;  /* 0x0000001b1b1ba220 */ /* 0x004fe20000400000 */
[----:B------:R-:W-:-:S05]  /*13c0*/  FMUL R17, R17, R30 ;  /* 0x0000001e11117220 */ /* 0x000fca0000400000 */
[----:B------:R-:W2:Y:S01]  /*13d0*/  MUFU.EX2 R21, R31 ;  /* 0x0000001f00157308 */ /* 0x000ea20000000800 */
[----:B------:R-:W-:Y:S01]  /*13e0*/  @P4 FMUL R26, R26, 0.25 ;  /* 0x3e8000001a1a4820 */ /* 0x000fe20000400000 */
[----:B------:R-:W-:Y:S01]  /*13f0*/  FADD R30, R11, 1 ;  /* 0x3f8000000b1e7421 */ /* 0x000fe20000000000 */
[----:B------:R-:W-:Y:S01]  /*1400*/  FSETP.GT.AND P2, PT, R25, 8.50705917302346158658e+37, PT ;  /* 0x7e8000001900780b */ /* 0x000fe20003f44000 */
[----:B------:R-:W-:Y:S01]  /*1410*/  FADD R27, R27, 1 ;  /* 0x3f8000001b1b7421 */ /* 0x000fe20000000000 */
[----:B-1----:R-:W-:Y:S01]  /*1420*/  @!P3 FMUL R28, R28, R28 ;  /* 0x0000001c1c1cb220 */ /* 0x002fe20000400000 */
[----:B0-----:R-:W-:Y:S01]  /*1430*/  @!P5 FMUL R15, R15, R15 ;  /* 0x0000000f0f0fd220 */ /* 0x001fe20000400000 */
[----:B------:R-:W-:Y:S01]  /*1440*/  FSETP.GT.AND P0, PT, R30, 8.50705917302346158658e+37, PT ;  /* 0x7e8000001e00780b */ /* 0x000fe20003f04000 */
[----:B------:R-:W0:Y:S01]  /*1450*/  MUFU.RCP R26, R26 ;  /* 0x0000001a001a7308 */ /* 0x000e220000001000 */
[----:B------:R-:W-:Y:S01]  /*1460*/  FSETP.GT.AND P3, PT, R27, 8.50705917302346158658e+37, PT ;  /* 0x7e8000001b00780b */ /* 0x000fe20003f64000 */
[----:B------:R-:W-:Y:S01]  /*1470*/  @P1 FMUL R29, R29, 0.25 ;  /* 0x3e8000001d1d1820 */ /* 0x000fe20000400000 */
[----:B------:R-:W-:Y:S01]  /*1480*/  FADD R28, R28, 1 ;  /* 0x3f8000001c1c7421 */ /* 0x000fe20000000000 */
[----:B------:R-:W-:Y:S01]  /*1490*/  FADD R15, R15, 1 ;  /* 0x3f8000000f0f7421 */ /* 0x000fe20000000000 */
[----:B--2---:R-:W-:Y:S01]  /*14a0*/  @!P6 FMUL R21, R21, R21 ;  /* 0x000000151515e220 */ /* 0x004fe20000400000 */
[----:B------:R-:W-:-:S02]  /*14b0*/  FSEL R11, R12, 1, P4 ;  /* 0x3f8000000c0b7808 */ /* 0x000fc40002000000 */
[----:B------:R-:W1:Y:S01]  /*14c0*/  MUFU.RCP R29, R29 ;  /* 0x0000001d001d7308 */ /* 0x000e620000001000 */
[----:B------:R-:W-:Y:S01]  /*14d0*/  FSETP.GT.AND P5, PT, R28, 8.50705917302346158658e+37, PT ;  /* 0x7e8000001c00780b */ /* 0x000fe20003fa4000 */
[----:B------:R-:W-:Y:S01]  /*14e0*/  @P2 FMUL R25, R25, 0.25 ;  /* 0x3e80000019192820 */ /* 0x000fe20000400000 */
[----:B------:R-:W-:Y:S01]  /*14f0*/  FSETP.GT.AND P4, PT, R15, 8.50705917302346158658e+37, PT ;  /* 0x7e8000000f00780b */ /* 0x000fe20003f84000 */
[----:B------:R-:W-:Y:S01]  /*1500*/  FADD R21, R21, 1 ;  /* 0x3f80000015157421 */ /* 0x000fe20000000000 */
[----:B------:R-:W-:Y:S01]  /*1510*/  @P0 FMUL R30, R30, 0.25 ;  /* 0x3e8000001e1e0820 */ /* 0x000fe20000400000 */
[----:B------:R-:W-:Y:S01]  /*1520*/  FSEL R31, R12, 1, P0 ;  /* 0x3f8000000c1f7808 */ /* 0x000fe20000000000 */
[----:B------:R-:W-:Y:S01]  /*1530*/  @P3 FMUL R27, R27, 0.25 ;  /* 0x3e8000001b1b3820 */ /* 0x000fe20000400000 */
[----:B------:R-:W2:Y:S01]  /*1540*/  MUFU.RCP R25, R25 ;  /* 0x0000001900197308 */ /* 0x000ea20000001000 */
[----:B------:R-:W-:Y:S01]  /*1550*/  FSETP.GT.AND P0, PT, R21, 8.50705917302346158658e+37, PT ;  /* 0x7e8000001500780b */ /* 0x000fe20003f04000 */
[----:B0-----:R-:W-:-:S06]  /*1560*/  FMUL R11, R26, R11 ;  /* 0x0000000b1a0b7220 */ /* 0x001fcc0000400000 */
[----:B------:R0:W-:Y:S01]  /*1570*/  MUFU.RCP R26, R30 ;  /* 0x0000001e001a7308 */ /* 0x0001e20000001000 */
[----:B------:R-:W-:Y:S01]  /*1580*/  @P5 FMUL R28, R28, 0.25 ;  /* 0x3e8000001c1c5820 */ /* 0x000fe20000400000 */
[----:B------:R-:W-:Y:S01]  /*1590*/  @P4 FMUL R15, R15, 0.25 ;  /* 0x3e8000000f0f4820 */ /* 0x000fe20000400000 */
[----:B0-----:R-:W-:-:S05]  /*15a0*/  FSEL R30, R12, 1, P1 ;  /* 0x3f8000000c1e7808 */ /* 0x001fca0000800000 */
[----:B------:R-:W0:Y:S01]  /*15b0*/  MUFU.RCP R27, R27 ;  /* 0x0000001b001b7308 */ /* 0x000e220000001000 */
[----:B-1----:R-:W-:Y:S01]  /*15c0*/  FMUL R29, R29, R30 ;  /* 0x0000001e1d1d7220 */ /* 0x002fe20000400000 */
[----:B------:R-:W-:Y:S01]  /*15d0*/  FSEL R30, R12, 1, P2 ;  /* 0x3f8000000c1e7808 */ /* 0x000fe20001000000 */
[----:B------:R-:W-:-:S05]  /*15e0*/  @P0 FMUL R21, R21, 0.25 ;  /* 0x3e80000015150820 */ /* 0x000fca0000400000 */
[----:B------:R-:W1:Y:S01]  /*15f0*/  MUFU.RCP R28, R28 ;  /* 0x0000001c001c7308 */ /* 0x000e620000001000 */
[----:B--2---:R-:W-:Y:S01]  /*1600*/  FMUL R25, R25, R30 ;  /* 0x0000001e19197220 */ /* 0x004fe20000400000 */
[----:B------:R-:W-:-:S06]  /*1610*/  FSEL R30, R12, 1, P3 ;  /* 0x3f8000000c1e7808 */ /* 0x000fcc0001800000 */
[----:B------:R-:W2:Y:S01]  /*1620*/  MUFU.RCP R15, R15 ;  /* 0x0000000f000f7308 */ /* 0x000ea20000001000 */
[----:B0-----:R-:W-:Y:S01]  /*1630*/  FMUL R30, R27, R30 ;  /* 0x0000001e1b1e7220 */ /* 0x001fe20000400000 */
[----:B------:R-:W-:Y:S02]  /*1640*/  LEA R7, R5, R32, 0x2 ;  /* 0x0000002005077211 */ /* 0x000fe400078e10ff */
[----:B------:R-:W-:-:S04]  /*1650*/  FSEL R27, R12, 1, P5 ;  /* 0x3f8000000c1b7808 */ /* 0x000fc80002800000 */
[----:B------:R-:W0:Y:S01]  /*1660*/  MUFU.RCP R21, R21 ;  /* 0x0000001500157308 */ /* 0x000e220000001000 */
[----:B------:R-:W-:Y:S01]  /*1670*/  FSEL R32, R12, 1, P4 ;  /* 0x3f8000000c207808 */ /* 0x000fe20002000000 */
[----:B-1----:R-:W-:Y:S01]  /*1680*/  FMUL R28, R28, R27 ;  /* 0x0000001b1c1c7220 */ /* 0x002fe20000400000 */
[----:B------:R-:W-:Y:S02]  /*1690*/  LEA R10, R5, R10, 0x2 ;  /* 0x0000000a050a7211 */ /* 0x000fe400078e10ff */
[----:B------:R-:W-:Y:S01]  /*16a0*/  FSEL R12, R12, 1, P0 ;  /* 0x3f8000000c0c7808 */ /* 0x000fe20000000000 */
[----:B--2---:R-:W-:Y:S01]  /*16b0*/  FMUL R27, R15, R32 ;  /* 0x000000200f1b7220 */ /* 0x004fe20000400000 */
[----:B------:R-:W-:Y:S01]  /*16c0*/  LEA R5, R5, R34, 0x2 ;  /* 0x0000002205057211 */ /* 0x000fe200078e10ff */
[----:B------:R-:W-:Y:S02]  /*16d0*/  STS [R10], R37 ;  /* 0x000000250a007388 */ /* 0x000fe40000000800 */
[----:B------:R-:W-:Y:S01]  /*16e0*/  FMUL R8, R8, R27 ;  /* 0x0000001b08087220 */ /* 0x000fe20000400000 */
[----:B------:R-:W-:Y:S01]  /*16f0*/  FMUL R26, R26, R31 ;  /* 0x0000001f1a1a7220 */ /* 0x000fe20000400000 */
[----:B------:R-:W-:Y:S01]  /*1700*/  STS [R9+0x400], R4 ;  /* 0x0004000409007388 */ /* 0x000fe20000000800 */
[----:B0-----:R-:W-:Y:S01]  /*1710*/  FMUL R15, R21, R12 ;  /* 0x0000000c150f7220 */ /* 0x001fe20000400000 */
[----:B------:R-:W-:-:S02]  /*1720*/  LOP3.LUT R12, R33, 0xfc, RZ, 0xc0, !PT ;  /* 0x000000fc210c7812 */ /* 0x000fc400078ec0ff */
[----:B------:R0:W-:Y:S01]  /*1730*/  STS [R7+0x800], R6 ;  /* 0x0008000607007388 */ /* 0x0001e20000000800 */
[----:B------:R-:W-:Y:S01]  /*1740*/  FMUL R36, R36, R11 ;  /* 0x0000000b24247220 */ /* 0x000fe20000400000 */
[----:B------:R-:W-:Y:S02]  /*1750*/  FMUL R26, R19, R26 ;  /* 0x0000001a131a7220 */ /* 0x000fe40000400000 */
[----:B------:R1:W-:Y:S01]  /*1760*/  STS [R5+0xc00], R8 ;  /* 0x000c000805007388 */ /* 0x0003e20000000800 */
[----:B------:R-:W-:Y:S01]  /*1770*/  PRMT R3, R12, 0x6540, R3 ;  /* 0x000065400c037816 */ /* 0x000fe20000000003 */
[----:B------:R-:W-:Y:S02]  /*1780*/  FMUL R12, R20, R29 ;  /* 0x0000001d140c7220 */ /* 0x000fe40000400000 */
[----:B------:R-:W-:Y:S01]  /*1790*/  STS [R10+0x100], R35 ;  /* 0x000100230a007388 */ /* 0x000fe20000000800 */
[----:B------:R-:W-:-:S03]  /*17a0*/  FMUL R25, R22, R25 ;  /* 0x0000001916197220 */ /* 0x000fc60000400000 */
[----:B------:R-:W-:Y:S01]  /*17b0*/  STS [R9+0x500], R18 ;  /* 0x0005001209007388 */ /* 0x000fe20000000800 */
[----:B------:R-:W-:-:S03]  /*17c0*/  FMUL R30, R13, R30 ;  /* 0x0000001e0d1e7220 */ /* 0x000fc60000400000 */
[----:B------:R-:W-:Y:S01]  /*17d0*/  STS [R7+0x900], R14 ;  /* 0x0009000e07007388 */ /* 0x000fe20000000800 */
[----:B------:R-:W-:-:S03]  /*17e0*/  FMUL R28, R23, R28 ;  /* 0x0000001c171c7220 */ /* 0x000fc60000400000 */
[----:B------:R-:W-:Y:S01]  /*17f0*/  STS [R5+0xd00], R24 ;  /* 0x000d001805007388 */ /* 0x000fe20000000800 */
[----:B------:R-:W-:-:S03]  /*1800*/  FMUL R20, R16, R15 ;  /* 0x0000000f10147220 */ /* 0x000fc60000400000 */
[----:B------:R-:W-:Y:S04]  /*1810*/  STS [R10+0x200], R17 ;  /* 0x000200110a007388 */ /* 0x000fe80000000800 */
[----:B------:R-:W-:Y:S04]  /*1820*/  STS [R9+0x600], R36 ;  /* 0x0006002409007388 */ /* 0x000fe80000000800 */
[----:B------:R-:W-:Y:S04]  /*1830*/  STS [R7+0xa00], R26 ;  /* 0x000a001a07007388 */ /* 0x000fe80000000800 */
[----:B------:R2:W-:Y:S01]  /*1840*/  STS [R5+0xe00], R12 ;  /* 0x000e000c05007388 */ /* 0x0005e20000000800 */
[----:B------:R-:W-:-:S03]  /*1850*/  LOP3.LUT R33, R33, 0x3fc, RZ, 0xc0, !PT ;  /* 0x000003fc21217812 */ /* 0x000fc600078ec0ff */
[----:B------:R-:W-:Y:S04]  /*1860*/  STS [R10+0x300], R25 ;  /* 0x000300190a007388 */ /* 0x000fe80000000800 */
[----:B------:R-:W-:Y:S04]  /*1870*/  STS [R9+0x700], R30 ;  /* 0x0007001e09007388 */ /* 0x000fe80000000800 */
[----:B------:R3:W-:Y:S04]  /*1880*/  STS [R7+0xb00], R28 ;  /* 0x000b001c07007388 */ /* 0x0007e80000000800 */
[----:B------:R4:W-:Y:S01]  /*1890*/  STS [R5+0xf00], R20 ;  /* 0x000f001405007388 */ /* 0x0009e20000000800 */
[----:B------:R-:W-:-:S02]  /*18a0*/  LOP3.LUT R11, R33, 0x400, RZ, 0xfc, !PT ;  /* 0x00000400210b7812 */ /* 0x000fc400078efcff */
[----:B0-----:R-:W-:Y:S02]  /*18b0*/  LOP3.LUT R6, R33, 0x800, RZ, 0xfc, !PT ;  /* 0x0000080021067812 */ /* 0x001fe400078efcff */
[----:B------:R-:W-:Y:S02]  /*18c0*/  SHF.R.U32.HI R4, RZ, 0x2, R0 ;  /* 0x00000002ff047819 */ /* 0x000fe40000011600 */
[----:B------:R-:W-:Y:S02]  /*18d0*/  SHF.R.U32.HI R11, RZ, 0x4, R11 ;  /* 0x00000004ff0b7819 */ /* 0x000fe4000001160b */
[----:B------:R-:W-:Y:S02]  /*18e0*/  SHF.R.U32.HI R6, RZ, 0x4, R6 ;  /* 0x00000004ff067819 */ /* 0x000fe40000011606 */
[----:B------:R-:W-:Y:S02]  /*18f0*/  LOP3.LUT R4, R4, 0x30, RZ, 0xc0, !PT ;  /* 0x0000003004047812 */ /* 0x000fe400078ec0ff */
[----:B------:R-:W-:-:S02]  /*1900*/  LOP3.LUT R11, R11, 0x70, RZ, 0xc0, !PT ;  /* 0x000000700b0b7812 */ /* 0x000fc400078ec0ff */
[----:B-1----:R-:W-:Y:S02]  /*1910*/  LOP3.LUT R8, R6, 0xb0, RZ, 0xc0, !PT ;  /* 0x000000b006087812 */ /* 0x002fe400078ec0ff */
[----:B------:R-:W-:Y:S02]  /*1920*/  IADD3 R4, R4, UR4, RZ ;  /* 0x0000000404047c10 */ /* 0x000fe4000fffe0ff */
[----:B------:R-:W-:Y:S02]  /*1930*/  IADD3 R6, R11, UR4, RZ ;  /* 0x000000040b067c10 */ /* 0x000fe4000fffe0ff */
[----:B--2---:R-:W-:Y:S02]  /*1940*/  IADD3 R12, R8, UR4, RZ ;  /* 0x00000004080c7c10 */ /* 0x004fe4000fffe0ff */
[C---:B------:R-:W-:Y:S02]  /*1950*/  LEA R4, R33.reuse, R4, 0x2 ;  /* 0x0000000421047211 */ /* 0x040fe400078e10ff */
[C---:B------:R-:W-:Y:S01]  /*1960*/  LEA R8, R33.reuse, R6, 0x2 ;  /* 0x0000000621087211 */ /* 0x040fe200078e10ff */
[----:B------:R-:W-:Y:S01]  /*1970*/  BAR.SYNC.DEFER_BLOCKING 0x0 ;  /* 0x0000000000007b1d */ /* 0x000fe20000010000 */
[----:B------:R-:W-:-:S02]  /*1980*/  LEA R16, R33, R12, 0x2 ;  /* 0x0000000c21107211 */ /* 0x000fc400078e10ff */
[----:B------:R-:W-:Y:S02]  /*1990*/  SHF.R.S32.HI R6, RZ, 0x1f, R3 ;  /* 0x0000001fff067819 */ /* 0x000fe40000011403 */
[----:B------:R-:W-:Y:S02]  /*19a0*/  SHF.R.U32.HI R21, RZ, 0x6, R0 ;  /* 0x00000006ff157819 */ /* 0x000fe40000011600 */
[----:B------:R-:W-:Y:S02]  /*19b0*/  LEA.HI R22, R6, R3, RZ, 0x6 ;  /* 0x0000000306167211 */ /* 0x000fe400078f30ff */
[----:B---3--:R-:W0:Y:S01]  /*19c0*/  LDC.64 R6, c[0x0][0x238] ;  /* 0x00008e00ff067b82 */ /* 0x008e220000000a00 */
[----:B------:R1:W2:Y:S04]  /*19d0*/  LDS.128 R12, [R4] ;  /* 0x00000000040c7984 */ /* 0x0002a80000000c00 */
[----:B------:R-:W3:Y:S04]  /*19e0*/  LDS.128 R8, [R8+0x1000] ;  /* 0x0010000008087984 */ /* 0x000ee80000000c00 */
[----:B------:R-:W5:Y:S01]  /*19f0*/  LDS.128 R16, [R16+0x2000] ;  /* 0x0020000010107984 */ /* 0x000f620000000c00 */
[----:B------:R-:W-:-:S02]  /*1a00*/  SGXT.U32 R21, R21, 0x2 ;  /* 0x000000021515781a */ /* 0x000fc40000000000 */
[C---:B------:R-:W-:Y:S02]  /*1a10*/  SHF.L.U32 R0, R22.reuse, 0x4, RZ ;  /* 0x0000000416007819 */ /* 0x040fe400000006ff */
[----:B------:R-:W-:Y:S02]  /*1a20*/  LOP3.LUT R2, R21, R2, RZ, 0xfc, !PT ;  /* 0x0000000215027212 */ /* 0x000fe400078efcff */
[----:B------:R-:W-:Y:S02]  /*1a30*/  LOP3.LUT R22, R22, 0xffffffc0, RZ, 0xc0, !PT ;  /* 0xffffffc016167812 */ /* 0x000fe400078ec0ff */
[----:B------:R-:W-:Y:S02]  /*1a40*/  LOP3.LUT R0, R0, 0xfffffc00, RZ, 0xc0, !PT ;  /* 0xfffffc0000007812 */ /* 0x000fe400078ec0ff */
[----:B----4-:R-:W-:Y:S02]  /*1a50*/  LOP3.LUT R5, R33, 0xc00, RZ, 0xfc, !PT ;  /* 0x00000c0021057812 */ /* 0x010fe400078efcff */
[----:B------:R-:W-:-:S02]  /*1a60*/  ISETP.GE.AND P0, PT, R3, 0x100, PT ;  /* 0x000001000300780c */ /* 0x000fc40003f06270 */
[----:B------:R-:W-:Y:S02]  /*1a70*/  LOP3.LUT R20, R2, 0x4, RZ, 0xfc, !PT ;  /* 0x0000000402147812 */ /* 0x000fe400078efcff */
[----:B------:R-:W-:Y:S02]  /*1a80*/  IADD3 R3, R0, R3, -R22 ;  /* 0x0000000300037210 */ /* 0x000fe40007ffe816 */
[C---:B-1----:R-:W-:Y:S02]  /*1a90*/  LOP3.LUT R4, R2.reuse, 0x8, RZ, 0xfc, !PT ;  /* 0x0000000802047812 */ /* 0x042fe400078efcff */
[----:B------:R-:W-:Y:S02]  /*1aa0*/  SHF.R.U32.HI R5, RZ, 0x4, R5 ;  /* 0x00000004ff057819 */ /* 0x000fe40000011605 */
[C---:B------:R-:W-:Y:S02]  /*1ab0*/  LOP3.LUT R0, R2.reuse, 0xc, RZ, 0xfc, !PT ;  /* 0x0000000c02007812 */ /* 0x040fe400078efcff */
[----:B------:R-:W-:-:S02]  /*1ac0*/  ISETP.LT.AND P3, PT, R2, 0x10, !P0 ;  /* 0x000000100200780c */ /* 0x000fc40004761270 */
[----:B------:R-:W-:Y:S02]  /*1ad0*/  ISETP.LT.AND P2, PT, R20, 0x10, !P0 ;  /* 0x000000101400780c */ /* 0x000fe40004741270 */
[----:B------:R-:W-:Y:S02]  /*1ae0*/  ISETP.LT.AND P1, PT, R4, 0x10, !P0 ;  /* 0x000000100400780c */ /* 0x000fe40004721270 */
[----:B------:R-:W-:Y:S02]  /*1af0*/  LOP3.LUT R22, R5, 0xf0, RZ, 0xc0, !PT ;  /* 0x000000f005167812 */ /* 0x000fe400078ec0ff */
[-C--:B------:R-:W-:Y:S02]  /*1b00*/  LEA R5, R2, R3.reuse, 0x6 ;  /* 0x0000000302057211 */ /* 0x080fe400078e30ff */
[----:B------:R-:W-:Y:S02]  /*1b10*/  ISETP.LT.AND P0, PT, R0, 0x10, !P0 ;  /* 0x000000100000780c */ /* 0x000fe40004701270 */
[----:B------:R-:W-:-:S02]  /*1b20*/  LEA R21, R20, R3, 0x6 ;  /* 0x0000000314157211 */ /* 0x000fc400078e30ff */
[----:B------:R-:W-:Y:S01]  /*1b30*/  LEA R23, R4, R3, 0x6 ;  /* 0x0000000304177211 */ /* 0x000fe200078e30ff */
[----:B0-----:R-:W-:Y:S01]  /*1b40*/  IMAD.WIDE R4, R5, 0x4, R6 ;  /* 0x0000000405047825 */ /* 0x001fe200078e0206 */
[----:B------:R-:W-:-:S03]  /*1b50*/  IADD3 R2, R22, UR4, RZ ;  /* 0x0000000416027c10 */ /* 0x000fc6000fffe0ff */
[--C-:B------:R-:W-:Y:S01]  /*1b60*/  IMAD.WIDE R20, R21, 0x4, R6.reuse ;  /* 0x0000000415147825 */ /* 0x100fe200078e0206 */
[----:B--2---:R0:W-:Y:S03]  /*1b70*/  @P3 STG.E.128 desc[UR6][R4.64], R12 ;  /* 0x0000000c04003986 */ /* 0x0041e6000c101d06 */
[----:B------:R-:W-:Y:S01]  /*1b80*/  IMAD.WIDE R22, R23, 0x4, R6 ;  /* 0x0000000417167825 */ /* 0x000fe200078e0206 */
[----:B---3--:R0:W-:Y:S01]  /*1b90*/  @P2 STG.E.128 desc[UR6][R20.64], R8 ;  /* 0x0000000814002986 */ /* 0x0081e2000c101d06 */
[----:B------:R-:W-:-:S03]  /*1ba0*/  LEA R2, R33, R2, 0x2 ;  /* 0x0000000221027211 */ /* 0x000fc600078e10ff */
[----:B-----5:R0:W-:Y:S02]  /*1bb0*/  @P1 STG.E.128 desc[UR6][R22.64], R16 ;  /* 0x0000001016001986 */ /* 0x0201e4000c101d06 */
[----:B0-----:R-:W-:Y:S05]  /*1bc0*/  @!P0 EXIT ;  /* 0x000000000000894d */ /* 0x001fea0003800000 */
[----:B0-----:R-:W0:Y:S01]  /*1bd0*/  LDS.128 R8, [R2+0x3000] ;  /* 0x0030000002087984 */ /* 0x001e220000000c00 */
[----:B------:R-:W-:-:S05]  /*1be0*/  LEA R3, R0, R3, 0x6 ;  /* 0x0000000300037211 */ /* 0x000fca00078e30ff */
[----:B------:R-:W-:-:S05]  /*1bf0*/  IMAD.WIDE R6, R3, 0x4, R6 ;  /* 0x0000000403067825 */ /* 0x000fca00078e0206 */
[----:B0-----:R-:W-:Y:S01]  /*1c00*/  STG.E.128 desc[UR6][R6.64], R8 ;  /* 0x0000000806007986 */ /* 0x001fe2000c101d06 */
[----:B------:R-:W-:Y:S05]  /*1c10*/  EXIT ;  /* 0x000000000000794d */ /* 0x000fea0003800000 */
.L_x_0:
[----:B------:R-:W-:-:S00]  /*1c20*/  BRA `(.L_x_0) ;  /* 0xfffffffc00fc7947 */ /* 0x000fc0000383ffff */
[----:B------:R-:W-:-:S00]  /*1c30*/  NOP ;  /* 0x0000000000007918 */ /* 0x000fc00000000000 */
        /* <DEDUP_REMOVED lines=12> */
.L_x_1:


//--------------------- .nv.global.init           --------------------------
	.section	.nv.global.init,"aw",@progbits
.nv.global.init:
	.type		_$_str,@object
	.size		_$_str,(_$_str_$_2 - _$_str)
_$_str:
        /*0000*/ 	.byte	0x5f, 0x5f, 0x43, 0x55, 0x44, 0x41, 0x5f, 0x46, 0x54, 0x5a, 0x00
	.type		_$_str_$_2,@object
	.size		_$_str_$_2,(.L_1 - _$_str_$_2)
_$_str_$_2:
        /*000b*/ 	.byte	0x5f, 0x5f, 0x43, 0x55, 0x44, 0x41, 0x5f, 0x50, 0x52, 0x45, 0x43, 0x5f, 0x53, 0x51, 0x52, 0x54
        /*001b*/ 	.byte	0x00
.L_1:


//--------------------- .nv.shared.triton_poi_fused__native_batch_norm_legit_no_training_mul_sigmoid_18 --------------------------
	.section	.nv.shared.triton_poi_fused__native_batch_norm_legit_no_training_mul_sigmoid_18,"aw",@nobits
	.sectionflags	@""
	.align	16
	.zero		1024


//--------------------- .nv.constant0.triton_poi_fused__native_batch_norm_legit_no_training_mul_sigmoid_18 --------------------------
	.section	.nv.constant0.triton_poi_fused__native_batch_norm_legit_no_training_mul_sigmoid_18,"a",@progbits
	.sectionflags	@""
	.align	4
.nv.constant0.triton_poi_fused__native_batch_norm_legit_no_training_mul_sigmoid_18:
	.zero		584
